//
// Generated by NVIDIA NVVM Compiler
//
// Compiler Build ID: CL-36424714
// Cuda compilation tools, release 13.0, V13.0.88
// Based on NVVM 20.0.0
//

.version 9.0
.target sm_100
.address_size 64

	// .globl	_Z2TgPA3001_iS0_
.global .attribute(.managed) .align 4 .b8 input[36024004];
.global .attribute(.managed) .align 4 .b8 gpuT[36024004];
.global .attribute(.managed) .align 4 .b8 cpuT[36024004];

.visible .entry _Z2TgPA3001_iS0_(
	.param .u64 .ptr .align 1 _Z2TgPA3001_iS0__param_0,
	.param .u64 .ptr .align 1 _Z2TgPA3001_iS0__param_1
)
{
	.reg .pred 	%p<4>;
	.reg .b32 	%r<10>;
	.reg .b64 	%rd<11>;

	ld.param.u64 	%rd1, [_Z2TgPA3001_iS0__param_0];
	ld.param.u64 	%rd2, [_Z2TgPA3001_iS0__param_1];
	mov.u32 	%r3, %tid.x;
	mov.u32 	%r4, %ctaid.x;
	mov.u32 	%r5, %ntid.x;
	mad.lo.s32 	%r1, %r4, %r5, %r3;
	mov.u32 	%r6, %tid.y;
	mov.u32 	%r7, %ctaid.y;
	mad.lo.s32 	%r8, %r7, %r5, %r6;
	setp.gt.s32 	%p1, %r1, 3000;
	setp.gt.u32 	%p2, %r8, 3000;
	or.pred  	%p3, %p1, %p2;
	@%p3 bra 	$L__BB0_2;
	cvta.to.global.u64 	%rd3, %rd1;
	cvta.to.global.u64 	%rd4, %rd2;
	mul.wide.s32 	%rd5, %r1, 12004;
	add.s64 	%rd6, %rd3, %rd5;
	mul.wide.u32 	%rd7, %r8, 4;
	add.s64 	%rd8, %rd6, %rd7;
	ld.global.u32 	%r9, [%rd8];
	add.s64 	%rd9, %rd4, %rd5;
	add.s64 	%rd10, %rd9, %rd7;
	st.global.u32 	[%rd10], %r9;
$L__BB0_2:
	ret;

}


// ===== COMPILED SASS (sm_100) =====

	.target	sm_100

	.elftype	@"ET_EXEC"


//--------------------- .note.nv.tkinfo           --------------------------
	.section	.note.nv.tkinfo,"",@"SHT_NOTE"
	.sectionflags	@"SHF_NOTE_NV_TKINFO"
	.tkinfo
        /*0018*/ 	.word	0x00000002
        /*0030*/ 	.string	""
        /*0030*/ 	.string	"ptxas"
        /*0030*/ 	.string	"Cuda compilation tools, release 13.0, V13.0.88"
        /*0030*/ 	.string	"Build cuda_13.0.r13.0/compiler.36424714_0"
        /*0030*/ 	.string	"-arch sm_100 -m 64 "



//--------------------- .note.nv.cuinfo           --------------------------
	.section	.note.nv.cuinfo,"",@"SHT_NOTE"
	.sectionflags	@"SHF_NOTE_NV_CUINFO"
        /*0018*/ 	.short	0x0002
        /*001a*/ 	.short	0x0064
        /*001c*/ 	.short	0x0082
	.zero		2


//--------------------- .nv.info                  --------------------------
	.section	.nv.info,"",@"SHT_CUDA_INFO"
	.align	4


	//----- nvinfo : EIATTR_REGCOUNT
	.align		4
        /*0000*/ 	.byte	0x04, 0x2f
        /*0002*/ 	.short	(.L_4 - .L_3)
	.align		4
.L_3:
        /*0004*/ 	.word	index@(_Z2TgPA3001_iS0_)
        /*0008*/ 	.word	0x0000000c


	//----- nvinfo : EIATTR_FRAME_SIZE
	.align		4
.L_4:
        /*000c*/ 	.byte	0x04, 0x11
        /*000e*/ 	.short	(.L_6 - .L_5)
	.align		4
.L_5:
        /*0010*/ 	.word	index@(_Z2TgPA3001_iS0_)
        /*0014*/ 	.word	0x00000000


	//----- nvinfo : EIATTR_MIN_STACK_SIZE
	.align		4
.L_6:
        /*0018*/ 	.byte	0x04, 0x12
        /*001a*/ 	.short	(.L_8 - .L_7)
	.align		4
.L_7:
        /*001c*/ 	.word	index@(_Z2TgPA3001_iS0_)
        /*0020*/ 	.word	0x00000000
.L_8:


//--------------------- .nv.compat                --------------------------
	.section	.nv.compat,"",@"SHT_CUDA_COMPAT_INFO"
	.align	4
        /*0000*/ 	.byte	0x02, 0x09, 0x00, 0x00, 0x02, 0x02, 0x01, 0x00, 0x02, 0x05, 0x05, 0x00, 0x03, 0x07, 0x01, 0x01
        /*0010*/ 	.byte	0x02, 0x03, 0x00, 0x00, 0x02, 0x06, 0x01, 0x00, 0x04, 0x0b, 0x08, 0x00, 0x09, 0x00, 0x00, 0x00
        /*0020*/ 	.byte	0x00, 0x00, 0x00, 0x00


//--------------------- .nv.info._Z2TgPA3001_iS0_ --------------------------
	.section	.nv.info._Z2TgPA3001_iS0_,"",@"SHT_CUDA_INFO"
	.sectionflags	@""
	.align	4


	//----- nvinfo : EIATTR_CUDA_API_VERSION
	.align		4
        /*0000*/ 	.byte	0x04, 0x37
        /*0002*/ 	.short	(.L_10 - .L_9)
.L_9:
        /*0004*/ 	.word	0x00000082


	//----- nvinfo : EIATTR_KPARAM_INFO
	.align		4
.L_10:
        /*0008*/ 	.byte	0x04, 0x17
        /*000a*/ 	.short	(.L_12 - .L_11)
.L_11:
        /*000c*/ 	.word	0x00000000
        /*0010*/ 	.short	0x0001
        /*0012*/ 	.short	0x0008
        /*0014*/ 	.byte	0x00, 0xf5, 0x21, 0x00


	//----- nvinfo : EIATTR_KPARAM_INFO
	.align		4
.L_12:
        /*0018*/ 	.byte	0x04, 0x17
        /*001a*/ 	.short	(.L_14 - .L_13)
.L_13:
        /*001c*/ 	.word	0x00000000
        /*0020*/ 	.short	0x0000
        /*0022*/ 	.short	0x0000
        /*0024*/ 	.byte	0x00, 0xf5, 0x21, 0x00


	//----- nvinfo : EIATTR_SPARSE_MMA_MASK
	.align		4
.L_14:
        /*0028*/ 	.byte	0x03, 0x50
        /*002a*/ 	.short	0x0000


	//----- nvinfo : EIATTR_MAXREG_COUNT
	.align		4
        /*002c*/ 	.byte	0x03, 0x1b
        /*002e*/ 	.short	0x00ff


	//----- nvinfo : EIATTR_MERCURY_ISA_VERSION
	.align		4
        /*0030*/ 	.byte	0x03, 0x5f
        /*0032*/ 	.short	0x0101


	//----- nvinfo : EIATTR_VRC_CTA_INIT_COUNT
	.align		4
        /*0034*/ 	.byte	0x02, 0x4a
	.zero		1
	.zero		1


	//----- nvinfo : EIATTR_EXIT_INSTR_OFFSETS
	.align		4
        /*0038*/ 	.byte	0x04, 0x1c
        /*003a*/ 	.short	(.L_16 - .L_15)


	//   ....[0]....
.L_15:
        /*003c*/ 	.word	0x000000a0


	//   ....[1]....
        /*0040*/ 	.word	0x00000140


	//----- nvinfo : EIATTR_CBANK_PARAM_SIZE
	.align		4
.L_16:
        /*0044*/ 	.byte	0x03, 0x19
        /*0046*/ 	.short	0x0010


	//----- nvinfo : EIATTR_PARAM_CBANK
	.align		4
        /*0048*/ 	.byte	0x04, 0x0a
        /*004a*/ 	.short	(.L_18 - .L_17)
	.align		4
.L_17:
        /*004c*/ 	.word	index@(.nv.constant0._Z2TgPA3001_iS0_)
        /*0050*/ 	.short	0x0380
        /*0052*/ 	.short	0x0010


	//----- nvinfo : EIATTR_SW_WAR
	.align		4
.L_18:
        /*0054*/ 	.byte	0x04, 0x36
        /*0056*/ 	.short	(.L_20 - .L_19)
.L_19:
        /*0058*/ 	.word	0x00000008
.L_20:


//--------------------- .nv.callgraph             --------------------------
	.section	.nv.callgraph,"",@"SHT_CUDA_CALLGRAPH"
	.align	4
	.sectionentsize	8
	.align		4
        /*0000*/ 	.word	0x00000000
	.align		4
        /*0004*/ 	.word	0xffffffff
	.align		4
        /*0008*/ 	.word	0x00000000
	.align		4
        /*000c*/ 	.word	0xfffffffe
	.align		4
        /*0010*/ 	.word	0x00000000
	.align		4
        /*0014*/ 	.word	0xfffffffd
	.align		4
        /*0018*/ 	.word	0x00000000
	.align		4
        /*001c*/ 	.word	0xfffffffc


//--------------------- .nv.constant4             --------------------------
	.section	.nv.constant4,"a",@progbits
	.align	8
	.align		8
.nv.constant4:
        /*0000*/ 	.dword	input
	.align		8
        /*0008*/ 	.dword	gpuT
	.align		8
        /*0010*/ 	.dword	cpuT


//--------------------- .text._Z2TgPA3001_iS0_    --------------------------
	.section	.text._Z2TgPA3001_iS0_,"ax",@progbits
	.align	128
        .global         _Z2TgPA3001_iS0_
        .type           _Z2TgPA3001_iS0_,@function
        .size           _Z2TgPA3001_iS0_,(.L_x_1 - _Z2TgPA3001_iS0_)
        .other          _Z2TgPA3001_iS0_,@"STO_CUDA_ENTRY STV_DEFAULT"
_Z2TgPA3001_iS0_:
.text._Z2TgPA3001_iS0_:
[----:B------:R-:W-:Y:S01]  /*0000*/  LDC R1, c[0x0][0x37c] ;  /* 0x0000df00ff017b82 */ /* 0x000fe20000000800 */
[----:B------:R-:W0:Y:S07]  /*0010*/  S2R R9, SR_TID.Y ;  /* 0x0000000000097919 */ /* 0x000e2e0000002200 */
[----:B------:R-:W0:Y:S01]  /*0020*/  S2UR UR5, SR_CTAID.Y ;  /* 0x00000000000579c3 */ /* 0x000e220000002600 */
[----:B------:R-:W1:Y:S07]  /*0030*/  S2R R7, SR_TID.X ;  /* 0x0000000000077919 */ /* 0x000e6e0000002100 */
[----:B------:R-:W0:Y:S08]  /*0040*/  LDC R0, c[0x0][0x360] ;  /* 0x0000d800ff007b82 */ /* 0x000e300000000800 */
[----:B------:R-:W1:Y:S01]  /*0050*/  S2UR UR4, SR_CTAID.X ;  /* 0x00000000000479c3 */ /* 0x000e620000002500 */
[----:B0-----:R-:W-:-:S05]  /*0060*/  IMAD R9, R0, UR5, R9 ;  /* 0x0000000500097c24 */ /* 0x001fca000f8e0209 */
[----:B------:R-:W-:Y:S01]  /*0070*/  ISETP.GT.U32.AND P0, PT, R9, 0xbb8, PT ;  /* 0x00000bb80900780c */ /* 0x000fe20003f04070 */
[----:B-1----:R-:W-:-:S05]  /*0080*/  IMAD R7, R0, UR4, R7 ;  /* 0x0000000400077c24 */ /* 0x002fca000f8e0207 */
[----:B------:R-:W-:-:S13]  /*0090*/  ISETP.GT.OR P0, PT, R7, 0xbb8, P0 ;  /* 0x00000bb80700780c */ /* 0x000fda0000704670 */
[----:B------:R-:W-:Y:S05]  /*00a0*/  @P0 EXIT ;  /* 0x000000000000094d */ /* 0x000fea0003800000 */
[----:B------:R-:W0:Y:S01]  /*00b0*/  LDC.64 R2, c[0x0][0x380] ;  /* 0x0000e000ff027b82 */ /* 0x000e220000000a00 */
[----:B------:R-:W1:Y:S07]  /*00c0*/  LDCU.64 UR4, c[0x0][0x358] ;  /* 0x00006b00ff0477ac */ /* 0x000e6e0008000a00 */
[----:B------:R-:W2:Y:S01]  /*00d0*/  LDC.64 R4, c[0x0][0x388] ;  /* 0x0000e200ff047b82 */ /* 0x000ea20000000a00 */
[----:B0-----:R-:W-:-:S04]  /*00e0*/  IMAD.WIDE R2, R7, 0x2ee4, R2 ;  /* 0x00002ee407027825 */ /* 0x001fc800078e0202 */
[----:B------:R-:W-:-:S06]  /*00f0*/  IMAD.WIDE.U32 R2, R9, 0x4, R2 ;  /* 0x0000000409027825 */ /* 0x000fcc00078e0002 */
[----:B-1----:R-:W3:Y:S01]  /*0100*/  LDG.E R3, desc[UR4][R2.64] ;  /* 0x0000000402037981 */ /* 0x002ee2000c1e1900 */
[----:B--2---:R-:W-:-:S04]  /*0110*/  IMAD.WIDE R4, R7, 0x2ee4, R4 ;  /* 0x00002ee407047825 */ /* 0x004fc800078e0204 */
[----:B------:R-:W-:-:S05]  /*0120*/  IMAD.WIDE.U32 R4, R9, 0x4, R4 ;  /* 0x0000000409047825 */ /* 0x000fca00078e0004 */
[----:B---3--:R-:W-:Y:S01]  /*0130*/  STG.E desc[UR4][R4.64], R3 ;  /* 0x0000000304007986 */ /* 0x008fe2000c101904 */
[----:B------:R-:W-:Y:S05]  /*0140*/  EXIT ;  /* 0x000000000000794d */ /* 0x000fea0003800000 */
.L_x_0:
[----:B------:R-:W-:-:S00]  /*0150*/  BRA `(.L_x_0) ;  /* 0xfffffffc00fc7947 */ /* 0x000fc0000383ffff */
[----:B------:R-:W-:-:S00]  /*0160*/  NOP ;  /* 0x0000000000007918 */ /* 0x000fc00000000000 */
        /* <DEDUP_REMOVED lines=9> */
.L_x_1:


//--------------------- .nv.shared.reserved.0     --------------------------
	.section	.nv.shared.reserved.0,"aw",@nobits
	.weak		__nv_reservedSMEM_offset_0_alias
	.size		__nv_reservedSMEM_offset_0_alias, 0, 64
	.other		__nv_reservedSMEM_offset_0_alias,@"STO_CUDA_RESERVED_SHARED STV_DEFAULT"
__nv_reservedSMEM_offset_0_alias:
	.zero		0
	.zero		64


//--------------------- .nv.global                --------------------------
	.section	.nv.global,"aw",@nobits
	.align	4
.nv.global:
	.type		cpuT,@object
	.size		cpuT,(input - cpuT)
	.other		cpuT,@"STV_DEFAULT STO_CUDA_MANAGED"
cpuT:
	.zero		36024004
	.type		input,@object
	.size		input,(gpuT - input)
	.other		input,@"STV_DEFAULT STO_CUDA_MANAGED"
input:
	.zero		36024004
	.type		gpuT,@object
	.size		gpuT,(.L_1 - gpuT)
	.other		gpuT,@"STV_DEFAULT STO_CUDA_MANAGED"
gpuT:
	.zero		36024004
.L_1:


//--------------------- .nv.constant0._Z2TgPA3001_iS0_ --------------------------
	.section	.nv.constant0._Z2TgPA3001_iS0_,"a",@progbits
	.sectionflags	@""
	.align	4
.nv.constant0._Z2TgPA3001_iS0_:
	.zero		912


//--------------------- SYMBOLS --------------------------

	.type		.nv.reservedSmem.offset0,@object
	.size		.nv.reservedSmem.offset0,0x4
